//
// Generated by NVIDIA NVVM Compiler
//
// Compiler Build ID: CL-36424714
// Cuda compilation tools, release 13.0, V13.0.88
// Based on NVVM 20.0.0
//

.version 9.0
.target sm_100
.address_size 64

	// .globl	_Z16sinWaveVboKernelP6float4jjf
.global .align 4 .b8 __cudart_i2opi_f[24] = {65, 144, 67, 60, 153, 149, 98, 219, 192, 221, 52, 245, 209, 87, 39, 252, 41, 21, 68, 78, 110, 131, 249, 162};

.visible .entry _Z16sinWaveVboKernelP6float4jjf(
	.param .u64 .ptr .align 1 _Z16sinWaveVboKernelP6float4jjf_param_0,
	.param .u32 _Z16sinWaveVboKernelP6float4jjf_param_1,
	.param .u32 _Z16sinWaveVboKernelP6float4jjf_param_2,
	.param .f32 _Z16sinWaveVboKernelP6float4jjf_param_3
)
{
	.local .align 4 .b8 	__local_depot0[28];
	.reg .b64 	%SP;
	.reg .b64 	%SPL;
	.reg .pred 	%p<17>;
	.reg .b32 	%r<91>;
	.reg .b32 	%f<67>;
	.reg .b64 	%rd<43>;
	.reg .b64 	%fd<9>;

	mov.u64 	%SPL, __local_depot0;
	ld.param.u64 	%rd16, [_Z16sinWaveVboKernelP6float4jjf_param_0];
	ld.param.u32 	%r31, [_Z16sinWaveVboKernelP6float4jjf_param_1];
	ld.param.u32 	%r32, [_Z16sinWaveVboKernelP6float4jjf_param_2];
	ld.param.f32 	%f16, [_Z16sinWaveVboKernelP6float4jjf_param_3];
	add.u64 	%rd1, %SPL, 0;
	mov.u32 	%r33, %ctaid.x;
	mov.u32 	%r34, %ntid.x;
	mov.u32 	%r35, %tid.x;
	mad.lo.s32 	%r1, %r33, %r34, %r35;
	mov.u32 	%r36, %ctaid.y;
	mov.u32 	%r37, %ntid.y;
	mov.u32 	%r38, %tid.y;
	mad.lo.s32 	%r2, %r36, %r37, %r38;
	cvt.rn.f32.u32 	%f17, %r1;
	cvt.rn.f32.u32 	%f18, %r31;
	div.rn.f32 	%f19, %f17, %f18;
	cvt.rn.f32.u32 	%f20, %r2;
	cvt.rn.f32.u32 	%f21, %r32;
	div.rn.f32 	%f22, %f20, %f21;
	cvt.f64.f32 	%fd1, %f19;
	fma.rn.f64 	%fd2, %fd1, 0d4000000000000000, 0dBFF0000000000000;
	cvt.rn.f32.f64 	%f1, %fd2;
	cvt.f64.f32 	%fd3, %f22;
	fma.rn.f64 	%fd4, %fd3, 0d4000000000000000, 0dBFF0000000000000;
	cvt.rn.f32.f64 	%f2, %fd4;
	fma.rn.f32 	%f3, %f1, 0f40800000, %f16;
	mul.f32 	%f23, %f3, 0f3F22F983;
	cvt.rni.s32.f32 	%r86, %f23;
	cvt.rn.f32.s32 	%f24, %r86;
	fma.rn.f32 	%f25, %f24, 0fBFC90FDA, %f3;
	fma.rn.f32 	%f26, %f24, 0fB3A22168, %f25;
	fma.rn.f32 	%f65, %f24, 0fA7C234C5, %f26;
	abs.f32 	%f5, %f3;
	setp.ltu.f32 	%p1, %f5, 0f47CE4780;
	@%p1 bra 	$L__BB0_8;
	setp.neu.f32 	%p2, %f5, 0f7F800000;
	@%p2 bra 	$L__BB0_3;
	mov.f32 	%f29, 0f00000000;
	mul.rn.f32 	%f65, %f3, %f29;
	mov.b32 	%r86, 0;
	bra.uni 	$L__BB0_8;
$L__BB0_3:
	mov.b32 	%r4, %f3;
	shl.b32 	%r40, %r4, 8;
	or.b32  	%r5, %r40, -2147483648;
	mov.b64 	%rd39, 0;
	mov.b32 	%r83, 0;
	mov.u64 	%rd37, __cudart_i2opi_f;
	mov.u64 	%rd38, %rd1;
$L__BB0_4:
	.pragma "nounroll";
	ld.global.nc.u32 	%r41, [%rd37];
	mad.wide.u32 	%rd20, %r41, %r5, %rd39;
	shr.u64 	%rd39, %rd20, 32;
	st.local.u32 	[%rd38], %rd20;
	add.s32 	%r83, %r83, 1;
	add.s64 	%rd38, %rd38, 4;
	add.s64 	%rd37, %rd37, 4;
	setp.ne.s32 	%p3, %r83, 6;
	@%p3 bra 	$L__BB0_4;
	shr.u32 	%r42, %r4, 23;
	st.local.u32 	[%rd1+24], %rd39;
	and.b32  	%r8, %r42, 31;
	and.b32  	%r43, %r42, 224;
	add.s32 	%r44, %r43, -128;
	shr.u32 	%r45, %r44, 5;
	mul.wide.u32 	%rd21, %r45, 4;
	sub.s64 	%rd8, %rd1, %rd21;
	ld.local.u32 	%r84, [%rd8+24];
	ld.local.u32 	%r85, [%rd8+20];
	setp.eq.s32 	%p4, %r8, 0;
	@%p4 bra 	$L__BB0_7;
	shf.l.wrap.b32 	%r84, %r85, %r84, %r8;
	ld.local.u32 	%r46, [%rd8+16];
	shf.l.wrap.b32 	%r85, %r46, %r85, %r8;
$L__BB0_7:
	shr.u32 	%r47, %r84, 30;
	shf.l.wrap.b32 	%r48, %r85, %r84, 2;
	shl.b32 	%r49, %r85, 2;
	shr.u32 	%r50, %r48, 31;
	add.s32 	%r51, %r50, %r47;
	neg.s32 	%r52, %r51;
	setp.lt.s32 	%p5, %r4, 0;
	selp.b32 	%r86, %r52, %r51, %p5;
	xor.b32  	%r53, %r48, %r4;
	shr.s32 	%r54, %r48, 31;
	xor.b32  	%r55, %r54, %r48;
	xor.b32  	%r56, %r54, %r49;
	cvt.u64.u32 	%rd22, %r55;
	shl.b64 	%rd23, %rd22, 32;
	cvt.u64.u32 	%rd24, %r56;
	or.b64  	%rd25, %rd23, %rd24;
	cvt.rn.f64.s64 	%fd5, %rd25;
	mul.f64 	%fd6, %fd5, 0d3BF921FB54442D19;
	cvt.rn.f32.f64 	%f27, %fd6;
	neg.f32 	%f28, %f27;
	setp.lt.s32 	%p6, %r53, 0;
	selp.f32 	%f65, %f28, %f27, %p6;
$L__BB0_8:
	mul.rn.f32 	%f30, %f65, %f65;
	and.b32  	%r58, %r86, 1;
	setp.eq.b32 	%p7, %r58, 1;
	selp.f32 	%f31, 0f3F800000, %f65, %p7;
	fma.rn.f32 	%f32, %f30, %f31, 0f00000000;
	fma.rn.f32 	%f33, %f30, 0f37CBAC00, 0fBAB607ED;
	selp.f32 	%f34, %f33, 0fB94D4153, %p7;
	selp.f32 	%f35, 0f3D2AAABB, 0f3C0885E4, %p7;
	fma.rn.f32 	%f36, %f34, %f30, %f35;
	selp.f32 	%f37, 0fBEFFFFFF, 0fBE2AAAA8, %p7;
	fma.rn.f32 	%f38, %f36, %f30, %f37;
	fma.rn.f32 	%f39, %f38, %f32, %f31;
	and.b32  	%r59, %r86, 2;
	setp.eq.s32 	%p8, %r59, 0;
	mov.f32 	%f40, 0f00000000;
	sub.f32 	%f41, %f40, %f39;
	selp.f32 	%f9, %f39, %f41, %p8;
	fma.rn.f32 	%f10, %f2, 0f40800000, %f16;
	mul.f32 	%f42, %f10, 0f3F22F983;
	cvt.rni.s32.f32 	%r90, %f42;
	cvt.rn.f32.s32 	%f43, %r90;
	fma.rn.f32 	%f44, %f43, 0fBFC90FDA, %f10;
	fma.rn.f32 	%f45, %f43, 0fB3A22168, %f44;
	fma.rn.f32 	%f66, %f43, 0fA7C234C5, %f45;
	abs.f32 	%f12, %f10;
	setp.ltu.f32 	%p9, %f12, 0f47CE4780;
	@%p9 bra 	$L__BB0_16;
	setp.neu.f32 	%p10, %f12, 0f7F800000;
	@%p10 bra 	$L__BB0_11;
	mov.f32 	%f48, 0f00000000;
	mul.rn.f32 	%f66, %f10, %f48;
	mov.b32 	%r90, 0;
	bra.uni 	$L__BB0_16;
$L__BB0_11:
	mov.b32 	%r18, %f10;
	shl.b32 	%r61, %r18, 8;
	or.b32  	%r19, %r61, -2147483648;
	mov.b64 	%rd42, 0;
	mov.b32 	%r87, 0;
	mov.u64 	%rd40, __cudart_i2opi_f;
	mov.u64 	%rd41, %rd1;
$L__BB0_12:
	.pragma "nounroll";
	ld.global.nc.u32 	%r62, [%rd40];
	mad.wide.u32 	%rd28, %r62, %r19, %rd42;
	shr.u64 	%rd42, %rd28, 32;
	st.local.u32 	[%rd41], %rd28;
	add.s32 	%r87, %r87, 1;
	add.s64 	%rd41, %rd41, 4;
	add.s64 	%rd40, %rd40, 4;
	setp.ne.s32 	%p11, %r87, 6;
	@%p11 bra 	$L__BB0_12;
	shr.u32 	%r63, %r18, 23;
	st.local.u32 	[%rd1+24], %rd42;
	and.b32  	%r22, %r63, 31;
	and.b32  	%r64, %r63, 224;
	add.s32 	%r65, %r64, -128;
	shr.u32 	%r66, %r65, 5;
	mul.wide.u32 	%rd29, %r66, 4;
	sub.s64 	%rd15, %rd1, %rd29;
	ld.local.u32 	%r88, [%rd15+24];
	ld.local.u32 	%r89, [%rd15+20];
	setp.eq.s32 	%p12, %r22, 0;
	@%p12 bra 	$L__BB0_15;
	shf.l.wrap.b32 	%r88, %r89, %r88, %r22;
	ld.local.u32 	%r67, [%rd15+16];
	shf.l.wrap.b32 	%r89, %r67, %r89, %r22;
$L__BB0_15:
	shr.u32 	%r68, %r88, 30;
	shf.l.wrap.b32 	%r69, %r89, %r88, 2;
	shl.b32 	%r70, %r89, 2;
	shr.u32 	%r71, %r69, 31;
	add.s32 	%r72, %r71, %r68;
	neg.s32 	%r73, %r72;
	setp.lt.s32 	%p13, %r18, 0;
	selp.b32 	%r90, %r73, %r72, %p13;
	xor.b32  	%r74, %r69, %r18;
	shr.s32 	%r75, %r69, 31;
	xor.b32  	%r76, %r75, %r69;
	xor.b32  	%r77, %r75, %r70;
	cvt.u64.u32 	%rd30, %r76;
	shl.b64 	%rd31, %rd30, 32;
	cvt.u64.u32 	%rd32, %r77;
	or.b64  	%rd33, %rd31, %rd32;
	cvt.rn.f64.s64 	%fd7, %rd33;
	mul.f64 	%fd8, %fd7, 0d3BF921FB54442D19;
	cvt.rn.f32.f64 	%f46, %fd8;
	neg.f32 	%f47, %f46;
	setp.lt.s32 	%p14, %r74, 0;
	selp.f32 	%f66, %f47, %f46, %p14;
$L__BB0_16:
	cvta.to.global.u64 	%rd34, %rd16;
	add.s32 	%r79, %r90, 1;
	mul.rn.f32 	%f49, %f66, %f66;
	and.b32  	%r80, %r90, 1;
	setp.eq.b32 	%p15, %r80, 1;
	selp.f32 	%f50, %f66, 0f3F800000, %p15;
	fma.rn.f32 	%f51, %f49, %f50, 0f00000000;
	fma.rn.f32 	%f52, %f49, 0f37CBAC00, 0fBAB607ED;
	selp.f32 	%f53, 0fB94D4153, %f52, %p15;
	selp.f32 	%f54, 0f3C0885E4, 0f3D2AAABB, %p15;
	fma.rn.f32 	%f55, %f53, %f49, %f54;
	selp.f32 	%f56, 0fBE2AAAA8, 0fBEFFFFFF, %p15;
	fma.rn.f32 	%f57, %f55, %f49, %f56;
	fma.rn.f32 	%f58, %f57, %f51, %f50;
	and.b32  	%r81, %r79, 2;
	setp.eq.s32 	%p16, %r81, 0;
	mov.f32 	%f59, 0f00000000;
	sub.f32 	%f60, %f59, %f58;
	selp.f32 	%f61, %f58, %f60, %p16;
	mul.f32 	%f62, %f9, %f61;
	mul.f32 	%f63, %f62, 0f3F000000;
	mad.lo.s32 	%r82, %r31, %r2, %r1;
	mul.wide.u32 	%rd35, %r82, 16;
	add.s64 	%rd36, %rd34, %rd35;
	mov.f32 	%f64, 0f3F800000;
	st.global.v4.f32 	[%rd36], {%f1, %f63, %f2, %f64};
	ret;

}


// ===== COMPILED SASS (sm_100) =====

	.target	sm_100

	.elftype	@"ET_EXEC"


//--------------------- .note.nv.tkinfo           --------------------------
	.section	.note.nv.tkinfo,"",@"SHT_NOTE"
	.sectionflags	@"SHF_NOTE_NV_TKINFO"
	.tkinfo
        /*0018*/ 	.word	0x00000002
        /*0030*/ 	.string	""
        /*0030*/ 	.string	"ptxas"
        /*0030*/ 	.string	"Cuda compilation tools, release 13.0, V13.0.88"
        /*0030*/ 	.string	"Build cuda_13.0.r13.0/compiler.36424714_0"
        /*0030*/ 	.string	"-arch sm_100 -m 64 "



//--------------------- .note.nv.cuinfo           --------------------------
	.section	.note.nv.cuinfo,"",@"SHT_NOTE"
	.sectionflags	@"SHF_NOTE_NV_CUINFO"
        /*0018*/ 	.short	0x0002
        /*001a*/ 	.short	0x0064
        /*001c*/ 	.short	0x0082
	.zero		2


//--------------------- .nv.info                  --------------------------
	.section	.nv.info,"",@"SHT_CUDA_INFO"
	.align	4


	//----- nvinfo : EIATTR_REGCOUNT
	.align		4
        /*0000*/ 	.byte	0x04, 0x2f
        /*0002*/ 	.short	(.L_2 - .L_1)
	.align		4
.L_1:
        /*0004*/ 	.word	index@(_Z16sinWaveVboKernelP6float4jjf)
        /*0008*/ 	.word	0x00000014


	//----- nvinfo : EIATTR_FRAME_SIZE
	.align		4
.L_2:
        /*000c*/ 	.byte	0x04, 0x11
        /*000e*/ 	.short	(.L_4 - .L_3)
	.align		4
.L_3:
        /*0010*/ 	.word	index@($__internal_0_$__cuda_sm3x_div_rn_noftz_f32_slowpath)
        /*0014*/ 	.word	0x00000020


	//----- nvinfo : EIATTR_FRAME_SIZE
	.align		4
.L_4:
        /*0018*/ 	.byte	0x04, 0x11
        /*001a*/ 	.short	(.L_6 - .L_5)
	.align		4
.L_5:
        /*001c*/ 	.word	index@(_Z16sinWaveVboKernelP6float4jjf)
        /*0020*/ 	.word	0x00000020


	//----- nvinfo : EIATTR_MIN_STACK_SIZE
	.align		4
.L_6:
        /*0024*/ 	.byte	0x04, 0x12
        /*0026*/ 	.short	(.L_8 - .L_7)
	.align		4
.L_7:
        /*0028*/ 	.word	index@(_Z16sinWaveVboKernelP6float4jjf)
        /*002c*/ 	.word	0x00000020
.L_8:


//--------------------- .nv.compat                --------------------------
	.section	.nv.compat,"",@"SHT_CUDA_COMPAT_INFO"
	.align	4
        /*0000*/ 	.byte	0x02, 0x09, 0x00, 0x00, 0x02, 0x02, 0x01, 0x00, 0x02, 0x05, 0x05, 0x00, 0x03, 0x07, 0x01, 0x01
        /*0010*/ 	.byte	0x02, 0x03, 0x00, 0x00, 0x02, 0x06, 0x01, 0x00, 0x04, 0x0b, 0x08, 0x00, 0x01, 0x00, 0x00, 0x00
        /*0020*/ 	.byte	0x00, 0x00, 0x00, 0x00


//--------------------- .nv.info._Z16sinWaveVboKernelP6float4jjf --------------------------
	.section	.nv.info._Z16sinWaveVboKernelP6float4jjf,"",@"SHT_CUDA_INFO"
	.sectionflags	@""
	.align	4


	//----- nvinfo : EIATTR_CUDA_API_VERSION
	.align		4
        /*0000*/ 	.byte	0x04, 0x37
        /*0002*/ 	.short	(.L_10 - .L_9)
.L_9:
        /*0004*/ 	.word	0x00000082


	//----- nvinfo : EIATTR_KPARAM_INFO
	.align		4
.L_10:
        /*0008*/ 	.byte	0x04, 0x17
        /*000a*/ 	.short	(.L_12 - .L_11)
.L_11:
        /*000c*/ 	.word	0x00000000
        /*0010*/ 	.short	0x0003
        /*0012*/ 	.short	0x0010
        /*0014*/ 	.byte	0x00, 0xf0, 0x11, 0x00


	//----- nvinfo : EIATTR_KPARAM_INFO
	.align		4
.L_12:
        /*0018*/ 	.byte	0x04, 0x17
        /*001a*/ 	.short	(.L_14 - .L_13)
.L_13:
        /*001c*/ 	.word	0x00000000
        /*0020*/ 	.short	0x0002
        /*0022*/ 	.short	0x000c
        /*0024*/ 	.byte	0x00, 0xf0, 0x11, 0x00


	//----- nvinfo : EIATTR_KPARAM_INFO
	.align		4
.L_14:
        /*0028*/ 	.byte	0x04, 0x17
        /*002a*/ 	.short	(.L_16 - .L_15)
.L_15:
        /*002c*/ 	.word	0x00000000
        /*0030*/ 	.short	0x0001
        /*0032*/ 	.short	0x0008
        /*0034*/ 	.byte	0x00, 0xf0, 0x11, 0x00


	//----- nvinfo : EIATTR_KPARAM_INFO
	.align		4
.L_16:
        /*0038*/ 	.byte	0x04, 0x17
        /*003a*/ 	.short	(.L_18 - .L_17)
.L_17:
        /*003c*/ 	.word	0x00000000
        /*0040*/ 	.short	0x0000
        /*0042*/ 	.short	0x0000
        /*0044*/ 	.byte	0x00, 0xf5, 0x21, 0x00


	//----- nvinfo : EIATTR_SPARSE_MMA_MASK
	.align		4
.L_18:
        /*0048*/ 	.byte	0x03, 0x50
        /*004a*/ 	.short	0x0000


	//----- nvinfo : EIATTR_MAXREG_COUNT
	.align		4
        /*004c*/ 	.byte	0x03, 0x1b
        /*004e*/ 	.short	0x00ff


	//----- nvinfo : EIATTR_MERCURY_ISA_VERSION
	.align		4
        /*0050*/ 	.byte	0x03, 0x5f
        /*0052*/ 	.short	0x0101


	//----- nvinfo : EIATTR_VRC_CTA_INIT_COUNT
	.align		4
        /*0054*/ 	.byte	0x02, 0x4a
	.zero		1
	.zero		1


	//----- nvinfo : EIATTR_EXIT_INSTR_OFFSETS
	.align		4
        /*0058*/ 	.byte	0x04, 0x1c
        /*005a*/ 	.short	(.L_20 - .L_19)


	//   ....[0]....
.L_19:
        /*005c*/ 	.word	0x00000e10


	//----- nvinfo : EIATTR_CRS_STACK_SIZE
	.align		4
.L_20:
        /*0060*/ 	.byte	0x04, 0x1e
        /*0062*/ 	.short	(.L_22 - .L_21)
.L_21:
        /*0064*/ 	.word	0x00000000


	//----- nvinfo : EIATTR_CBANK_PARAM_SIZE
	.align		4
.L_22:
        /*0068*/ 	.byte	0x03, 0x19
        /*006a*/ 	.short	0x0014


	//----- nvinfo : EIATTR_PARAM_CBANK
	.align		4
        /*006c*/ 	.byte	0x04, 0x0a
        /*006e*/ 	.short	(.L_24 - .L_23)
	.align		4
.L_23:
        /*0070*/ 	.word	index@(.nv.constant0._Z16sinWaveVboKernelP6float4jjf)
        /*0074*/ 	.short	0x0380
        /*0076*/ 	.short	0x0014


	//----- nvinfo : EIATTR_SW_WAR
	.align		4
.L_24:
        /*0078*/ 	.byte	0x04, 0x36
        /*007a*/ 	.short	(.L_26 - .L_25)
.L_25:
        /*007c*/ 	.word	0x00000008
.L_26:


//--------------------- .nv.callgraph             --------------------------
	.section	.nv.callgraph,"",@"SHT_CUDA_CALLGRAPH"
	.align	4
	.sectionentsize	8
	.align		4
        /*0000*/ 	.word	0x00000000
	.align		4
        /*0004*/ 	.word	0xffffffff
	.align		4
        /*0008*/ 	.word	0x00000000
	.align		4
        /*000c*/ 	.word	0xfffffffe
	.align		4
        /*0010*/ 	.word	0x00000000
	.align		4
        /*0014*/ 	.word	0xfffffffd
	.align		4
        /*0018*/ 	.word	0x00000000
	.align		4
        /*001c*/ 	.word	0xfffffffc


//--------------------- .nv.constant4             --------------------------
	.section	.nv.constant4,"a",@progbits
	.align	8
	.align		8
.nv.constant4:
        /*0000*/ 	.dword	__cudart_i2opi_f


//--------------------- .text._Z16sinWaveVboKernelP6float4jjf --------------------------
	.section	.text._Z16sinWaveVboKernelP6float4jjf,"ax",@progbits
	.align	128
        .global         _Z16sinWaveVboKernelP6float4jjf
        .type           _Z16sinWaveVboKernelP6float4jjf,@function
        .size           _Z16sinWaveVboKernelP6float4jjf,(.L_x_22 - _Z16sinWaveVboKernelP6float4jjf)
        .other          _Z16sinWaveVboKernelP6float4jjf,@"STO_CUDA_ENTRY STV_DEFAULT"
_Z16sinWaveVboKernelP6float4jjf:
.text._Z16sinWaveVboKernelP6float4jjf:
[----:B------:R-:W0:Y:S01]  /*0000*/  LDC R1, c[0x0][0x37c] ;  /* 0x0000df00ff017b82 */ /* 0x000e220000000800 */
[----:B------:R-:W1:Y:S01]  /*0010*/  S2R R0, SR_TID.X ;  /* 0x0000000000007919 */ /* 0x000e620000002100 */
[----:B------:R-:W2:Y:S06]  /*0020*/  LDCU UR5, c[0x0][0x388] ;  /* 0x00007100ff0577ac */ /* 0x000eac0008000800 */
[----:B------:R-:W1:Y:S01]  /*0030*/  S2UR UR4, SR_CTAID.X ;  /* 0x00000000000479c3 */ /* 0x000e620000002500 */
[----:B------:R-:W-:Y:S01]  /*0040*/  BSSY.RECONVERGENT B0, `(.L_x_0) ;  /* 0x0000015000007945 */ /* 0x000fe20003800200 */
[----:B------:R-:W3:Y:S01]  /*0050*/  S2R R9, SR_TID.Y ;  /* 0x0000000000097919 */ /* 0x000ee20000002200 */
[----:B0-----:R-:W-:-:S05]  /*0060*/  VIADD R1, R1, 0xffffffe0 ;  /* 0xffffffe001017836 */ /* 0x001fca0000000000 */
[----:B------:R-:W1:Y:S08]  /*0070*/  LDC R7, c[0x0][0x360] ;  /* 0x0000d800ff077b82 */ /* 0x000e700000000800 */
[----:B------:R-:W3:Y:S01]  /*0080*/  LDC R10, c[0x0][0x364] ;  /* 0x0000d900ff0a7b82 */ /* 0x000ee20000000800 */
[----:B--2---:R-:W-:-:S04]  /*0090*/  I2FP.F32.U32 R3, UR5 ;  /* 0x0000000500037c45 */ /* 0x004fc80008201000 */
[----:B------:R-:W0:Y:S03]  /*00a0*/  MUFU.RCP R2, R3 ;  /* 0x0000000300027308 */ /* 0x000e260000001000 */
[----:B------:R-:W3:Y:S01]  /*00b0*/  S2UR UR5, SR_CTAID.Y ;  /* 0x00000000000579c3 */ /* 0x000ee20000002600 */
[----:B-1----:R-:W-:-:S05]  /*00c0*/  IMAD R7, R7, UR4, R0 ;  /* 0x0000000407077c24 */ /* 0x002fca000f8e0200 */
[----:B------:R-:W-:Y:S01]  /*00d0*/  I2FP.F32.U32 R0, R7 ;  /* 0x0000000700007245 */ /* 0x000fe20000201000 */
[----:B0-----:R-:W-:-:S03]  /*00e0*/  FFMA R5, -R3, R2, 1 ;  /* 0x3f80000003057423 */ /* 0x001fc60000000102 */
[----:B------:R-:W0:Y:S01]  /*00f0*/  FCHK P0, R0, R3 ;  /* 0x0000000300007302 */ /* 0x000e220000000000 */
[----:B------:R-:W-:-:S04]  /*0100*/  FFMA R5, R2, R5, R2 ;  /* 0x0000000502057223 */ /* 0x000fc80000000002 */
[----:B------:R-:W-:Y:S01]  /*0110*/  FFMA R2, R0, R5, RZ ;  /* 0x0000000500027223 */ /* 0x000fe200000000ff */
[----:B---3--:R-:W-:-:S03]  /*0120*/  IMAD R10, R10, UR5, R9 ;  /* 0x000000050a0a7c24 */ /* 0x008fc6000f8e0209 */
[----:B------:R-:W-:-:S04]  /*0130*/  FFMA R4, -R3, R2, R0 ;  /* 0x0000000203047223 */ /* 0x000fc80000000100 */
[----:B------:R-:W-:Y:S01]  /*0140*/  FFMA R2, R5, R4, R2 ;  /* 0x0000000405027223 */ /* 0x000fe20000000002 */
[----:B0-----:R-:W-:Y:S06]  /*0150*/  @!P0 BRA `(.L_x_1) ;  /* 0x00000000000c8947 */ /* 0x001fec0003800000 */
[----:B------:R-:W-:-:S07]  /*0160*/  MOV R4, 0x180 ;  /* 0x0000018000047802 */ /* 0x000fce0000000f00 */
[----:B------:R-:W-:Y:S05]  /*0170*/  CALL.REL.NOINC `($__internal_0_$__cuda_sm3x_div_rn_noftz_f32_slowpath) ;  /* 0x0000000c00287944 */ /* 0x000fea0003c00000 */
[----:B------:R-:W-:-:S07]  /*0180*/  IMAD.MOV.U32 R2, RZ, RZ, R0 ;  /* 0x000000ffff027224 */ /* 0x000fce00078e0000 */
.L_x_1:
[----:B------:R-:W-:Y:S05]  /*0190*/  BSYNC.RECONVERGENT B0 ;  /* 0x0000000000007941 */ /* 0x000fea0003800200 */
.L_x_0:
[----:B------:R-:W0:Y:S01]  /*01a0*/  LDCU UR4, c[0x0][0x38c] ;  /* 0x00007180ff0477ac */ /* 0x000e220008000800 */
[----:B------:R-:W-:Y:S01]  /*01b0*/  I2FP.F32.U32 R0, R10 ;  /* 0x0000000a00007245 */ /* 0x000fe20000201000 */
[----:B------:R-:W-:Y:S01]  /*01c0*/  BSSY.RECONVERGENT B0, `(.L_x_2) ;  /* 0x000000d000007945 */ /* 0x000fe20003800200 */
[----:B0-----:R-:W-:-:S04]  /*01d0*/  I2FP.F32.U32 R3, UR4 ;  /* 0x0000000400037c45 */ /* 0x001fc80008201000 */
[----:B------:R-:W0:Y:S08]  /*01e0*/  MUFU.RCP R4, R3 ;  /* 0x0000000300047308 */ /* 0x000e300000001000 */
[----:B------:R-:W1:Y:S01]  /*01f0*/  FCHK P0, R0, R3 ;  /* 0x0000000300007302 */ /* 0x000e620000000000 */
[----:B0-----:R-:W-:-:S04]  /*0200*/  FFMA R5, -R3, R4, 1 ;  /* 0x3f80000003057423 */ /* 0x001fc80000000104 */
[----:B------:R-:W-:-:S04]  /*0210*/  FFMA R5, R4, R5, R4 ;  /* 0x0000000504057223 */ /* 0x000fc80000000004 */
[----:B------:R-:W-:-:S04]  /*0220*/  FFMA R4, R0, R5, RZ ;  /* 0x0000000500047223 */ /* 0x000fc800000000ff */
[----:B------:R-:W-:-:S04]  /*0230*/  FFMA R6, -R3, R4, R0 ;  /* 0x0000000403067223 */ /* 0x000fc80000000100 */
[----:B------:R-:W-:Y:S01]  /*0240*/  FFMA R8, R5, R6, R4 ;  /* 0x0000000605087223 */ /* 0x000fe20000000004 */
[----:B-1----:R-:W-:Y:S06]  /*0250*/  @!P0 BRA `(.L_x_3) ;  /* 0x00000000000c8947 */ /* 0x002fec0003800000 */
[----:B------:R-:W-:-:S07]  /*0260*/  MOV R4, 0x280 ;  /* 0x0000028000047802 */ /* 0x000fce0000000f00 */
[----:B------:R-:W-:Y:S05]  /*0270*/  CALL.REL.NOINC `($__internal_0_$__cuda_sm3x_div_rn_noftz_f32_slowpath) ;  /* 0x0000000800e87944 */ /* 0x000fea0003c00000 */
[----:B------:R-:W-:-:S07]  /*0280*/  IMAD.MOV.U32 R8, RZ, RZ, R0 ;  /* 0x000000ffff087224 */ /* 0x000fce00078e0000 */
.L_x_3:
[----:B------:R-:W-:Y:S05]  /*0290*/  BSYNC.RECONVERGENT B0 ;  /* 0x0000000000007941 */ /* 0x000fea0003800200 */
.L_x_2:
[----:B------:R-:W0:Y:S01]  /*02a0*/  F2F.F64.F32 R2, R2 ;  /* 0x0000000200027310 */ /* 0x000e220000201800 */
[----:B------:R-:W-:Y:S01]  /*02b0*/  IMAD.MOV.U32 R14, RZ, RZ, 0x0 ;  /* 0x00000000ff0e7424 */ /* 0x000fe200078e00ff */
[----:B------:R-:W1:Y:S01]  /*02c0*/  LDC R9, c[0x0][0x390] ;  /* 0x0000e400ff097b82 */ /* 0x000e620000000800 */
[----:B------:R-:W-:Y:S01]  /*02d0*/  IMAD.MOV.U32 R15, RZ, RZ, 0x40000000 ;  /* 0x40000000ff0f7424 */ /* 0x000fe200078e00ff */
[----:B------:R-:W2:Y:S01]  /*02e0*/  LDCU.64 UR6, c[0x0][0x358] ;  /* 0x00006b00ff0677ac */ /* 0x000ea20008000a00 */
[----:B------:R-:W-:Y:S03]  /*02f0*/  BSSY.RECONVERGENT B0, `(.L_x_4) ;  /* 0x0000046000007945 */ /* 0x000fe60003800200 */
[----:B------:R-:W3:Y:S01]  /*0300*/  F2F.F64.F32 R12, R8 ;  /* 0x00000008000c7310 */ /* 0x000ee20000201800 */
[-C--:B0-----:R-:W-:Y:S02]  /*0310*/  DFMA R4, R2, R14.reuse, -1 ;  /* 0xbff000000204742b */ /* 0x081fe4000000000e */
[----:B---3--:R-:W-:-:S08]  /*0320*/  DFMA R12, R12, R14, -1 ;  /* 0xbff000000c0c742b */ /* 0x008fd0000000000e */
[----:B------:R-:W1:Y:S08]  /*0330*/  F2F.F32.F64 R4, R4 ;  /* 0x0000000400047310 */ /* 0x000e700000301000 */
[----:B------:R0:W3:Y:S01]  /*0340*/  F2F.F32.F64 R6, R12 ;  /* 0x0000000c00067310 */ /* 0x0000e20000301000 */
[----:B-1----:R-:W-:-:S04]  /*0350*/  FFMA R11, R4, 4, R9 ;  /* 0x40800000040b7823 */ /* 0x002fc80000000009 */
[C---:B------:R-:W-:Y:S01]  /*0360*/  FMUL R0, R11.reuse, 0.63661974668502807617 ;  /* 0x3f22f9830b007820 */ /* 0x040fe20000400000 */
[----:B------:R-:W-:-:S05]  /*0370*/  FSETP.GE.AND P0, PT, |R11|, 105615, PT ;  /* 0x47ce47800b00780b */ /* 0x000fca0003f06200 */
[----:B------:R-:W1:Y:S02]  /*0380*/  F2I.NTZ R0, R0 ;  /* 0x0000000000007305 */ /* 0x000e640000203100 */
[----:B-1----:R-:W-:-:S05]  /*0390*/  I2FP.F32.S32 R14, R0 ;  /* 0x00000000000e7245 */ /* 0x002fca0000201400 */
[----:B------:R-:W-:-:S04]  /*03a0*/  FFMA R3, R14, -1.5707962512969970703, R11 ;  /* 0xbfc90fda0e037823 */ /* 0x000fc8000000000b */
[----:B------:R-:W-:-:S04]  /*03b0*/  FFMA R3, R14, -7.5497894158615963534e-08, R3 ;  /* 0xb3a221680e037823 */ /* 0x000fc80000000003 */
[----:B------:R-:W-:Y:S01]  /*03c0*/  FFMA R3, R14, -5.3903029534742383927e-15, R3 ;  /* 0xa7c234c50e037823 */ /* 0x000fe20000000003 */
[----:B0-23--:R-:W-:Y:S06]  /*03d0*/  @!P0 BRA `(.L_x_5) ;  /* 0x0000000000dc8947 */ /* 0x00dfec0003800000 */
[----:B------:R-:W-:-:S13]  /*03e0*/  FSETP.NEU.AND P0, PT, |R11|, +INF , PT ;  /* 0x7f8000000b00780b */ /* 0x000fda0003f0d200 */
[----:B------:R-:W-:Y:S01]  /*03f0*/  @!P0 FMUL R3, RZ, R11 ;  /* 0x0000000bff038220 */ /* 0x000fe20000400000 */
[----:B------:R-:W-:Y:S01]  /*0400*/  @!P0 IMAD.MOV.U32 R0, RZ, RZ, RZ ;  /* 0x000000ffff008224 */ /* 0x000fe200078e00ff */
[----:B------:R-:W-:Y:S06]  /*0410*/  @!P0 BRA `(.L_x_5) ;  /* 0x0000000000cc8947 */ /* 0x000fec0003800000 */
[----:B------:R-:W-:Y:S01]  /*0420*/  IMAD.SHL.U32 R2, R11, 0x100, RZ ;  /* 0x000001000b027824 */ /* 0x000fe200078e00ff */
[----:B------:R-:W0:Y:S01]  /*0430*/  LDCU.64 UR8, c[0x4][URZ] ;  /* 0x01000000ff0877ac */ /* 0x000e220008000a00 */
[----:B------:R-:W-:Y:S02]  /*0440*/  IMAD.MOV.U32 R8, RZ, RZ, RZ ;  /* 0x000000ffff087224 */ /* 0x000fe400078e00ff */
[----:B------:R-:W-:Y:S01]  /*0450*/  IMAD.MOV.U32 R0, RZ, RZ, R1 ;  /* 0x000000ffff007224 */ /* 0x000fe200078e0001 */
[----:B------:R-:W-:Y:S01]  /*0460*/  LOP3.LUT R15, R2, 0x80000000, RZ, 0xfc, !PT ;  /* 0x80000000020f7812 */ /* 0x000fe200078efcff */
[----:B------:R-:W-:Y:S01]  /*0470*/  UMOV UR5, URZ ;  /* 0x000000ff00057c82 */ /* 0x000fe20008000000 */
[----:B------:R-:W-:-:S05]  /*0480*/  UMOV UR4, URZ ;  /* 0x000000ff00047c82 */ /* 0x000fca0008000000 */
.L_x_6:
[----:B0-----:R-:W-:Y:S02]  /*0490*/  IMAD.U32 R12, RZ, RZ, UR8 ;  /* 0x00000008ff0c7e24 */ /* 0x001fe4000f8e00ff */
[----:B------:R-:W-:-:S05]  /*04a0*/  IMAD.U32 R13, RZ, RZ, UR9 ;  /* 0x00000009ff0d7e24 */ /* 0x000fca000f8e00ff */
[----:B------:R-:W2:Y:S01]  /*04b0*/  LDG.E.CONSTANT R2, desc[UR6][R12.64] ;  /* 0x000000060c027981 */ /* 0x000ea2000c1e9900 */
[----:B------:R-:W-:Y:S02]  /*04c0*/  UIADD3 UR8, UP0, UPT, UR8, 0x4, URZ ;  /* 0x0000000408087890 */ /* 0x000fe4000ff1e0ff */
[----:B------:R-:W-:Y:S02]  /*04d0*/  UIADD3 UR4, UPT, UPT, UR4, 0x1, URZ ;  /* 0x0000000104047890 */ /* 0x000fe4000fffe0ff */
[----:B------:R-:W-:Y:S02]  /*04e0*/  UIADD3.X UR9, UPT, UPT, URZ, UR9, URZ, UP0, !UPT ;  /* 0x00000009ff097290 */ /* 0x000fe400087fe4ff */
[----:B------:R-:W-:Y:S01]  /*04f0*/  UISETP.NE.AND UP0, UPT, UR4, 0x6, UPT ;  /* 0x000000060400788c */ /* 0x000fe2000bf05270 */
[----:B--2---:R-:W-:-:S03]  /*0500*/  IMAD.WIDE.U32 R2, R2, R15, RZ ;  /* 0x0000000f02027225 */ /* 0x004fc600078e00ff */
[----:B------:R-:W-:-:S04]  /*0510*/  IADD3 R5, P0, PT, R2, R8, RZ ;  /* 0x0000000802057210 */ /* 0x000fc80007f1e0ff */
[----:B------:R-:W-:Y:S01]  /*0520*/  IADD3.X R8, PT, PT, R3, UR5, RZ, P0, !PT ;  /* 0x0000000503087c10 */ /* 0x000fe200087fe4ff */
[----:B------:R0:W-:Y:S02]  /*0530*/  STL [R0], R5 ;  /* 0x0000000500007387 */ /* 0x0001e40000100800 */
[----:B0-----:R-:W-:Y:S01]  /*0540*/  VIADD R0, R0, 0x4 ;  /* 0x0000000400007836 */ /* 0x001fe20000000000 */
[----:B------:R-:W-:Y:S06]  /*0550*/  BRA.U UP0, `(.L_x_6) ;  /* 0xfffffffd00cc7547 */ /* 0x000fec000b83ffff */
[----:B------:R-:W-:Y:S01]  /*0560*/  SHF.R.U32.HI R5, RZ, 0x17, R11 ;  /* 0x00000017ff057819 */ /* 0x000fe2000001160b */
[----:B------:R0:W-:Y:S03]  /*0570*/  STL [R1+0x18], R8 ;  /* 0x0000180801007387 */ /* 0x0001e60000100800 */
[C---:B------:R-:W-:Y:S02]  /*0580*/  LOP3.LUT R0, R5.reuse, 0xe0, RZ, 0xc0, !PT ;  /* 0x000000e005007812 */ /* 0x040fe400078ec0ff */
[----:B------:R-:W-:-:S03]  /*0590*/  LOP3.LUT P0, RZ, R5, 0x1f, RZ, 0xc0, !PT ;  /* 0x0000001f05ff7812 */ /* 0x000fc6000780c0ff */
[----:B------:R-:W-:-:S05]  /*05a0*/  VIADD R0, R0, 0xffffff80 ;  /* 0xffffff8000007836 */ /* 0x000fca0000000000 */
[----:B------:R-:W-:-:S05]  /*05b0*/  SHF.R.U32.HI R0, RZ, 0x5, R0 ;  /* 0x00000005ff007819 */ /* 0x000fca0000011600 */
[----:B------:R-:W-:-:S05]  /*05c0*/  IMAD R14, R0, -0x4, R1 ;  /* 0xfffffffc000e7824 */ /* 0x000fca00078e0201 */
[----:B------:R-:W2:Y:S04]  /*05d0*/  LDL R0, [R14+0x18] ;  /* 0x000018000e007983 */ /* 0x000ea80000100800 */
[----:B------:R-:W2:Y:S04]  /*05e0*/  LDL R3, [R14+0x14] ;  /* 0x000014000e037983 */ /* 0x000ea80000100800 */
[----:B------:R-:W3:Y:S01]  /*05f0*/  @P0 LDL R2, [R14+0x10] ;  /* 0x000010000e020983 */ /* 0x000ee20000100800 */
[----:B------:R-:W-:Y:S01]  /*0600*/  LOP3.LUT R5, R5, 0x1f, RZ, 0xc0, !PT ;  /* 0x0000001f05057812 */ /* 0x000fe200078ec0ff */
[----:B------:R-:W-:Y:S01]  /*0610*/  UMOV UR4, 0x54442d19 ;  /* 0x54442d1900047882 */ /* 0x000fe20000000000 */
[----:B------:R-:W-:-:S02]  /*0620*/  UMOV UR5, 0x3bf921fb ;  /* 0x3bf921fb00057882 */ /* 0x000fc40000000000 */
[-C--:B--2---:R-:W-:Y:S02]  /*0630*/  @P0 SHF.L.W.U32.HI R0, R3, R5.reuse, R0 ;  /* 0x0000000503000219 */ /* 0x084fe40000010e00 */
[----:B---3--:R-:W-:Y:S02]  /*0640*/  @P0 SHF.L.W.U32.HI R3, R2, R5, R3 ;  /* 0x0000000502030219 */ /* 0x008fe40000010e03 */
[----:B------:R-:W-:Y:S02]  /*0650*/  ISETP.GE.AND P0, PT, R11, RZ, PT ;  /* 0x000000ff0b00720c */ /* 0x000fe40003f06270 */
[C---:B------:R-:W-:Y:S01]  /*0660*/  SHF.L.W.U32.HI R2, R3.reuse, 0x2, R0 ;  /* 0x0000000203027819 */ /* 0x040fe20000010e00 */
[----:B------:R-:W-:-:S03]  /*0670*/  IMAD.SHL.U32 R3, R3, 0x4, RZ ;  /* 0x0000000403037824 */ /* 0x000fc600078e00ff */
[----:B------:R-:W-:Y:S02]  /*0680*/  SHF.R.S32.HI R5, RZ, 0x1f, R2 ;  /* 0x0000001fff057819 */ /* 0x000fe40000011402 */
[----:B------:R-:W-:Y:S02]  /*0690*/  LOP3.LUT R11, R2, R11, RZ, 0x3c, !PT ;  /* 0x0000000b020b7212 */ /* 0x000fe400078e3cff */
[C---:B------:R-:W-:Y:S02]  /*06a0*/  LOP3.LUT R12, R5.reuse, R3, RZ, 0x3c, !PT ;  /* 0x00000003050c7212 */ /* 0x040fe400078e3cff */
[----:B------:R-:W-:Y:S02]  /*06b0*/  LOP3.LUT R13, R5, R2, RZ, 0x3c, !PT ;  /* 0x00000002050d7212 */ /* 0x000fe400078e3cff */
[----:B------:R-:W-:Y:S02]  /*06c0*/  SHF.R.U32.HI R3, RZ, 0x1e, R0 ;  /* 0x0000001eff037819 */ /* 0x000fe40000011600 */
[----:B------:R-:W-:-:S02]  /*06d0*/  ISETP.GE.AND P1, PT, R11, RZ, PT ;  /* 0x000000ff0b00720c */ /* 0x000fc40003f26270 */
[----:B------:R-:W1:Y:S01]  /*06e0*/  I2F.F64.S64 R12, R12 ;  /* 0x0000000c000c7312 */ /* 0x000e620000301c00 */
[----:B------:R-:W-:-:S05]  /*06f0*/  LEA.HI R0, R2, R3, RZ, 0x1 ;  /* 0x0000000302007211 */ /* 0x000fca00078f08ff */
[----:B------:R-:W-:-:S04]  /*0700*/  IMAD.MOV R2, RZ, RZ, -R0 ;  /* 0x000000ffff027224 */ /* 0x000fc800078e0a00 */
[----:B------:R-:W-:Y:S01]  /*0710*/  @!P0 IMAD.MOV.U32 R0, RZ, RZ, R2 ;  /* 0x000000ffff008224 */ /* 0x000fe200078e0002 */
[----:B-1----:R-:W-:-:S10]  /*0720*/  DMUL R14, R12, UR4 ;  /* 0x000000040c0e7c28 */ /* 0x002fd40008000000 */
[----:B------:R-:W1:Y:S02]  /*0730*/  F2F.F32.F64 R14, R14 ;  /* 0x0000000e000e7310 */ /* 0x000e640000301000 */
[----:B01----:R-:W-:-:S07]  /*0740*/  FSEL R3, -R14, R14, !P1 ;  /* 0x0000000e0e037208 */ /* 0x003fce0004800100 */
.L_x_5:
[----:B------:R-:W-:Y:S05]  /*0750*/  BSYNC.RECONVERGENT B0 ;  /* 0x0000000000007941 */ /* 0x000fea0003800200 */
.L_x_4:
[----:B------:R-:W-:Y:S01]  /*0760*/  FFMA R11, R6, 4, R9 ;  /* 0x40800000060b7823 */ /* 0x000fe20000000009 */
[----:B------:R-:W-:Y:S02]  /*0770*/  IMAD.MOV.U32 R14, RZ, RZ, 0x37cbac00 ;  /* 0x37cbac00ff0e7424 */ /* 0x000fe400078e00ff */
[----:B------:R-:W-:Y:S01]  /*0780*/  FMUL R5, R3, R3 ;  /* 0x0000000303057220 */ /* 0x000fe20000400000 */
[C---:B------:R-:W-:Y:S01]  /*0790*/  LOP3.LUT R9, R0.reuse, 0x1, RZ, 0xc0, !PT ;  /* 0x0000000100097812 */ /* 0x040fe200078ec0ff */
[----:B------:R-:W-:Y:S01]  /*07a0*/  FMUL R2, R11, 0.63661974668502807617 ;  /* 0x3f22f9830b027820 */ /* 0x000fe20000400000 */
[----:B------:R-:W-:Y:S02]  /*07b0*/  IMAD.MOV.U32 R12, RZ, RZ, 0x3d2aaabb ;  /* 0x3d2aaabbff0c7424 */ /* 0x000fe400078e00ff */
[----:B------:R-:W-:Y:S01]  /*07c0*/  FFMA R8, R5, R14, -0.0013887860113754868507 ;  /* 0xbab607ed05087423 */ /* 0x000fe2000000000e */
[----:B------:R-:W-:Y:S01]  /*07d0*/  ISETP.NE.U32.AND P0, PT, R9, 0x1, PT ;  /* 0x000000010900780c */ /* 0x000fe20003f05070 */
[----:B------:R-:W-:Y:S01]  /*07e0*/  IMAD.MOV.U32 R9, RZ, RZ, 0x3effffff ;  /* 0x3effffffff097424 */ /* 0x000fe200078e00ff */
[----:B------:R-:W-:Y:S01]  /*07f0*/  LOP3.LUT P1, RZ, R0, 0x2, RZ, 0xc0, !PT ;  /* 0x0000000200ff7812 */ /* 0x000fe2000782c0ff */
[----:B------:R-:W0:Y:S01]  /*0800*/  F2I.NTZ R2, R2 ;  /* 0x0000000200027305 */ /* 0x000e220000203100 */
[----:B------:R-:W-:Y:S01]  /*0810*/  FSEL R8, R8, -0.00019574658654164522886, !P0 ;  /* 0xb94d415308087808 */ /* 0x000fe20004000000 */
[----:B------:R-:W-:Y:S01]  /*0820*/  BSSY.RECONVERGENT B0, `(.L_x_7) ;  /* 0x0000046000007945 */ /* 0x000fe20003800200 */
[----:B------:R-:W-:-:S02]  /*0830*/  FSEL R12, R12, 0.0083327032625675201416, !P0 ;  /* 0x3c0885e40c0c7808 */ /* 0x000fc40004000000 */
[----:B------:R-:W-:-:S03]  /*0840*/  FSEL R0, R3, 1, P0 ;  /* 0x3f80000003007808 */ /* 0x000fc60000000000 */
[----:B------:R-:W-:Y:S01]  /*0850*/  FFMA R8, R5, R8, R12 ;  /* 0x0000000805087223 */ /* 0x000fe2000000000c */
[----:B------:R-:W-:Y:S02]  /*0860*/  FSEL R12, -R9, -0.16666662693023681641, !P0 ;  /* 0xbe2aaaa8090c7808 */ /* 0x000fe40004000100 */
[----:B------:R-:W-:-:S03]  /*0870*/  FSETP.GE.AND P0, PT, |R11|, 105615, PT ;  /* 0x47ce47800b00780b */ /* 0x000fc60003f06200 */
[C---:B------:R-:W-:Y:S01]  /*0880*/  FFMA R8, R5.reuse, R8, R12 ;  /* 0x0000000805087223 */ /* 0x040fe2000000000c */
[----:B0-----:R-:W-:Y:S01]  /*0890*/  I2FP.F32.S32 R16, R2 ;  /* 0x0000000200107245 */ /* 0x001fe20000201400 */
[----:B------:R-:W-:-:S04]  /*08a0*/  FFMA R5, R5, R0, RZ ;  /* 0x0000000005057223 */ /* 0x000fc800000000ff */
[----:B------:R-:W-:Y:S01]  /*08b0*/  FFMA R3, R16, -1.5707962512969970703, R11 ;  /* 0xbfc90fda10037823 */ /* 0x000fe2000000000b */
[----:B------:R-:W-:-:S03]  /*08c0*/  FFMA R9, R5, R8, R0 ;  /* 0x0000000805097223 */ /* 0x000fc60000000000 */
[----:B------:R-:W-:Y:S01]  /*08d0*/  FFMA R3, R16, -7.5497894158615963534e-08, R3 ;  /* 0xb3a2216810037823 */ /* 0x000fe20000000003 */
[----:B------:R-:W-:-:S03]  /*08e0*/  @P1 FADD R9, RZ, -R9 ;  /* 0x80000009ff091221 */ /* 0x000fc60000000000 */
[----:B------:R-:W-:Y:S01]  /*08f0*/  FFMA R0, R16, -5.3903029534742383927e-15, R3 ;  /* 0xa7c234c510007823 */ /* 0x000fe20000000003 */
[----:B------:R-:W-:Y:S06]  /*0900*/  @!P0 BRA `(.L_x_8) ;  /* 0x0000000000dc8947 */ /* 0x000fec0003800000 */
        /* <DEDUP_REMOVED lines=11> */
.L_x_9:
        /* <DEDUP_REMOVED lines=44> */
.L_x_8:
[----:B------:R-:W-:Y:S05]  /*0c80*/  BSYNC.RECONVERGENT B0 ;  /* 0x0000000000007941 */ /* 0x000fea0003800200 */
.L_x_7:
[----:B------:R-:W-:Y:S01]  /*0c90*/  FMUL R11, R0, R0 ;  /* 0x00000000000b7220 */ /* 0x000fe20000400000 */
[C---:B------:R-:W-:Y:S01]  /*0ca0*/  LOP3.LUT R3, R2.reuse, 0x1, RZ, 0xc0, !PT ;  /* 0x0000000102037812 */ /* 0x040fe200078ec0ff */
[----:B------:R-:W-:Y:S01]  /*0cb0*/  IMAD.MOV.U32 R8, RZ, RZ, 0x3c0885e4 ;  /* 0x3c0885e4ff087424 */ /* 0x000fe200078e00ff */
[----:B------:R-:W0:Y:S01]  /*0cc0*/  LDCU UR4, c[0x0][0x388] ;  /* 0x00007100ff0477ac */ /* 0x000e220008000800 */
[----:B------:R-:W-:Y:S01]  /*0cd0*/  FFMA R14, R11, R14, -0.0013887860113754868507 ;  /* 0xbab607ed0b0e7423 */ /* 0x000fe2000000000e */
[----:B------:R-:W-:Y:S01]  /*0ce0*/  ISETP.NE.U32.AND P0, PT, R3, 0x1, PT ;  /* 0x000000010300780c */ /* 0x000fe20003f05070 */
[----:B------:R-:W-:Y:S02]  /*0cf0*/  VIADD R5, R2, 0x1 ;  /* 0x0000000102057836 */ /* 0x000fe40000000000 */
[----:B------:R-:W1:Y:S01]  /*0d00*/  LDC.64 R2, c[0x0][0x380] ;  /* 0x0000e000ff027b82 */ /* 0x000e620000000a00 */
[----:B------:R-:W-:Y:S01]  /*0d10*/  IMAD.MOV.U32 R12, RZ, RZ, 0x3e2aaaa8 ;  /* 0x3e2aaaa8ff0c7424 */ /* 0x000fe200078e00ff */
[----:B------:R-:W-:-:S02]  /*0d20*/  FSEL R14, R14, -0.00019574658654164522886, P0 ;  /* 0xb94d41530e0e7808 */ /* 0x000fc40000000000 */
[----:B------:R-:W-:Y:S02]  /*0d30*/  FSEL R8, R8, 0.041666727513074874878, !P0 ;  /* 0x3d2aaabb08087808 */ /* 0x000fe40004000000 */
[----:B------:R-:W-:Y:S02]  /*0d40*/  LOP3.LUT P1, RZ, R5, 0x2, RZ, 0xc0, !PT ;  /* 0x0000000205ff7812 */ /* 0x000fe4000782c0ff */
[----:B------:R-:W-:Y:S01]  /*0d50*/  FSEL R5, -R12, -0.4999999701976776123, !P0 ;  /* 0xbeffffff0c057808 */ /* 0x000fe20004000100 */
[----:B------:R-:W-:Y:S01]  /*0d60*/  FFMA R8, R11, R14, R8 ;  /* 0x0000000e0b087223 */ /* 0x000fe20000000008 */
[----:B------:R-:W-:-:S03]  /*0d70*/  FSEL R0, R0, 1, !P0 ;  /* 0x3f80000000007808 */ /* 0x000fc60004000000 */
[C---:B------:R-:W-:Y:S02]  /*0d80*/  FFMA R5, R11.reuse, R8, R5 ;  /* 0x000000080b057223 */ /* 0x040fe40000000005 */
[----:B------:R-:W-:-:S04]  /*0d90*/  FFMA R11, R11, R0, RZ ;  /* 0x000000000b0b7223 */ /* 0x000fc800000000ff */
[----:B------:R-:W-:Y:S01]  /*0da0*/  FFMA R0, R11, R5, R0 ;  /* 0x000000050b007223 */ /* 0x000fe20000000000 */
[----:B0-----:R-:W-:Y:S02]  /*0db0*/  IMAD R5, R10, UR4, R7 ;  /* 0x000000040a057c24 */ /* 0x001fe4000f8e0207 */
[----:B------:R-:W-:Y:S02]  /*0dc0*/  IMAD.MOV.U32 R7, RZ, RZ, 0x3f800000 ;  /* 0x3f800000ff077424 */ /* 0x000fe400078e00ff */
[----:B------:R-:W-:Y:S01]  /*0dd0*/  @P1 FADD R0, RZ, -R0 ;  /* 0x80000000ff001221 */ /* 0x000fe20000000000 */
[----:B-1----:R-:W-:-:S04]  /*0de0*/  IMAD.WIDE.U32 R2, R5, 0x10, R2 ;  /* 0x0000001005027825 */ /* 0x002fc800078e0002 */
[----:B------:R-:W-:-:S05]  /*0df0*/  FMUL.D2 R5, R9, R0 ;  /* 0x0000000009057220 */ /* 0x000fca0000300000 */
[----:B------:R-:W-:Y:S01]  /*0e00*/  STG.E.128 desc[UR6][R2.64], R4 ;  /* 0x0000000402007986 */ /* 0x000fe2000c101d06 */
[----:B------:R-:W-:Y:S05]  /*0e10*/  EXIT ;  /* 0x000000000000794d */ /* 0x000fea0003800000 */
        .weak           $__internal_0_$__cuda_sm3x_div_rn_noftz_f32_slowpath
        .type           $__internal_0_$__cuda_sm3x_div_rn_noftz_f32_slowpath,@function
        .size           $__internal_0_$__cuda_sm3x_div_rn_noftz_f32_slowpath,(.L_x_22 - $__internal_0_$__cuda_sm3x_div_rn_noftz_f32_slowpath)
$__internal_0_$__cuda_sm3x_div_rn_noftz_f32_slowpath:
[----:B------:R-:W-:Y:S01]  /*0e20*/  SHF.R.U32.HI R6, RZ, 0x17, R3 ;  /* 0x00000017ff067819 */ /* 0x000fe20000011603 */
[----:B------:R-:W-:Y:S01]  /*0e30*/  BSSY.RECONVERGENT B1, `(.L_x_10) ;  /* 0x0000062000017945 */ /* 0x000fe20003800200 */
[----:B------:R-:W-:Y:S02]  /*0e40*/  SHF.R.U32.HI R5, RZ, 0x17, R0 ;  /* 0x00000017ff057819 */ /* 0x000fe40000011600 */
[----:B------:R-:W-:Y:S02]  /*0e50*/  LOP3.LUT R12, R6, 0xff, RZ, 0xc0, !PT ;  /* 0x000000ff060c7812 */ /* 0x000fe400078ec0ff */
[----:B------:R-:W-:-:S03]  /*0e60*/  LOP3.LUT R11, R5, 0xff, RZ, 0xc0, !PT ;  /* 0x000000ff050b7812 */ /* 0x000fc600078ec0ff */
[----:B------:R-:W-:Y:S02]  /*0e70*/  VIADD R8, R12, 0xffffffff ;  /* 0xffffffff0c087836 */ /* 0x000fe40000000000 */
[----:B------:R-:W-:-:S03]  /*0e80*/  VIADD R6, R11, 0xffffffff ;  /* 0xffffffff0b067836 */ /* 0x000fc60000000000 */
[----:B------:R-:W-:-:S04]  /*0e90*/  ISETP.GT.U32.AND P0, PT, R8, 0xfd, PT ;  /* 0x000000fd0800780c */ /* 0x000fc80003f04070 */
[----:B------:R-:W-:-:S13]  /*0ea0*/  ISETP.GT.U32.OR P0, PT, R6, 0xfd, P0 ;  /* 0x000000fd0600780c */ /* 0x000fda0000704470 */
[----:B------:R-:W-:Y:S01]  /*0eb0*/  @!P0 IMAD.MOV.U32 R5, RZ, RZ, RZ ;  /* 0x000000ffff058224 */ /* 0x000fe200078e00ff */
[----:B------:R-:W-:Y:S06]  /*0ec0*/  @!P0 BRA `(.L_x_11) ;  /* 0x00000000005c8947 */ /* 0x000fec0003800000 */
[----:B------:R-:W-:Y:S02]  /*0ed0*/  FSETP.GTU.FTZ.AND P0, PT, |R0|, +INF , PT ;  /* 0x7f8000000000780b */ /* 0x000fe40003f1c200 */
[----:B------:R-:W-:-:S04]  /*0ee0*/  FSETP.GTU.FTZ.AND P1, PT, |R3|, +INF , PT ;  /* 0x7f8000000300780b */ /* 0x000fc80003f3c200 */
[----:B------:R-:W-:-:S13]  /*0ef0*/  PLOP3.LUT P0, PT, P0, P1, PT, 0xf8, 0x8f ;  /* 0x00000000008f781c */ /* 0x000fda0000703f70 */
[----:B------:R-:W-:Y:S05]  /*0f00*/  @P0 BRA `(.L_x_12) ;  /* 0x00000004004c0947 */ /* 0x000fea0003800000 */
[----:B------:R-:W-:-:S13]  /*0f10*/  LOP3.LUT P0, RZ, R3, 0x7fffffff, R0, 0xc8, !PT ;  /* 0x7fffffff03ff7812 */ /* 0x000fda000780c800 */
[----:B------:R-:W-:Y:S05]  /*0f20*/  @!P0 BRA `(.L_x_13) ;  /* 0x00000004003c8947 */ /* 0x000fea0003800000 */
[C---:B------:R-:W-:Y:S02]  /*0f30*/  FSETP.NEU.FTZ.AND P2, PT, |R0|.reuse, +INF , PT ;  /* 0x7f8000000000780b */ /* 0x040fe40003f5d200 */
[----:B------:R-:W-:Y:S02]  /*0f40*/  FSETP.NEU.FTZ.AND P1, PT, |R3|, +INF , PT ;  /* 0x7f8000000300780b */ /* 0x000fe40003f3d200 */
[----:B------:R-:W-:-:S11]  /*0f50*/  FSETP.NEU.FTZ.AND P0, PT, |R0|, +INF , PT ;  /* 0x7f8000000000780b */ /* 0x000fd60003f1d200 */
[----:B------:R-:W-:Y:S05]  /*0f60*/  @!P1 BRA !P2, `(.L_x_13) ;  /* 0x00000004002c9947 */ /* 0x000fea0005000000 */
[----:B------:R-:W-:-:S04]  /*0f70*/  LOP3.LUT P2, RZ, R0, 0x7fffffff, RZ, 0xc0, !PT ;  /* 0x7fffffff00ff7812 */ /* 0x000fc8000784c0ff */
[----:B------:R-:W-:-:S13]  /*0f80*/  PLOP3.LUT P1, PT, P1, P2, PT, 0x2f, 0xf2 ;  /* 0x0000000000f2781c */ /* 0x000fda0000f24577 */
[----:B------:R-:W-:Y:S05]  /*0f90*/  @P1 BRA `(.L_x_14) ;  /* 0x0000000400181947 */ /* 0x000fea0003800000 */
[----:B------:R-:W-:-:S04]  /*0fa0*/  LOP3.LUT P1, RZ, R3, 0x7fffffff, RZ, 0xc0, !PT ;  /* 0x7fffffff03ff7812 */ /* 0x000fc8000782c0ff */
[----:B------:R-:W-:-:S13]  /*0fb0*/  PLOP3.LUT P0, PT, P0, P1, PT, 0x2f, 0xf2 ;  /* 0x0000000000f2781c */ /* 0x000fda0000702577 */
[----:B------:R-:W-:Y:S05]  /*0fc0*/  @P0 BRA `(.L_x_15) ;  /* 0x0000000400000947 */ /* 0x000fea0003800000 */
[----:B------:R-:W-:Y:S02]  /*0fd0*/  ISETP.GE.AND P0, PT, R6, RZ, PT ;  /* 0x000000ff0600720c */ /* 0x000fe40003f06270 */
[----:B------:R-:W-:-:S11]  /*0fe0*/  ISETP.GE.AND P1, PT, R8, RZ, PT ;  /* 0x000000ff0800720c */ /* 0x000fd60003f26270 */
[----:B------:R-:W-:Y:S02]  /*0ff0*/  @P0 IMAD.MOV.U32 R5, RZ, RZ, RZ ;  /* 0x000000ffff050224 */ /* 0x000fe400078e00ff */
[----:B------:R-:W-:Y:S01]  /*1000*/  @!P0 FFMA R0, R0, 1.84467440737095516160e+19, RZ ;  /* 0x5f80000000008823 */ /* 0x000fe200000000ff */
[----:B------:R-:W-:Y:S02]  /*1010*/  @!P0 IMAD.MOV.U32 R5, RZ, RZ, -0x40 ;  /* 0xffffffc0ff058424 */ /* 0x000fe400078e00ff */
[----:B------:R-:W-:Y:S02]  /*1020*/  @!P1 FFMA R3, R3, 1.84467440737095516160e+19, RZ ;  /* 0x5f80000003039823 */ /* 0x000fe400000000ff */
[----:B------:R-:W-:-:S07]  /*1030*/  @!P1 VIADD R5, R5, 0x40 ;  /* 0x0000004005059836 */ /* 0x000fce0000000000 */
.L_x_11:
[----:B------:R-:W-:Y:S01]  /*1040*/  LEA R6, R12, 0xc0800000, 0x17 ;  /* 0xc08000000c067811 */ /* 0x000fe200078eb8ff */
[----:B------:R-:W-:Y:S04]  /*1050*/  BSSY.RECONVERGENT B2, `(.L_x_16) ;  /* 0x0000036000027945 */ /* 0x000fe80003800200 */
[----:B------:R-:W-:Y:S02]  /*1060*/  IMAD.IADD R6, R3, 0x1, -R6 ;  /* 0x0000000103067824 */ /* 0x000fe400078e0a06 */
[----:B------:R-:W-:Y:S02]  /*1070*/  VIADD R3, R11, 0xffffff81 ;  /* 0xffffff810b037836 */ /* 0x000fe40000000000 */
[----:B------:R0:W1:Y:S01]  /*1080*/  MUFU.RCP R8, R6 ;  /* 0x0000000600087308 */ /* 0x0000620000001000 */
[----:B------:R-:W-:Y:S01]  /*1090*/  FADD.FTZ R9, -R6, -RZ ;  /* 0x800000ff06097221 */ /* 0x000fe20000010100 */
[C---:B------:R-:W-:Y:S01]  /*10a0*/  IMAD R0, R3.reuse, -0x800000, R0 ;  /* 0xff80000003007824 */ /* 0x040fe200078e0200 */
[----:B0-----:R-:W-:-:S05]  /*10b0*/  IADD3 R6, PT, PT, R3, 0x7f, -R12 ;  /* 0x0000007f03067810 */ /* 0x001fca0007ffe80c */
[----:B------:R-:W-:Y:S02]  /*10c0*/  IMAD.IADD R6, R6, 0x1, R5 ;  /* 0x0000000106067824 */ /* 0x000fe400078e0205 */
[----:B-1----:R-:W-:-:S04]  /*10d0*/  FFMA R11, R8, R9, 1 ;  /* 0x3f800000080b7423 */ /* 0x002fc80000000009 */
[----:B------:R-:W-:-:S04]  /*10e0*/  FFMA R13, R8, R11, R8 ;  /* 0x0000000b080d7223 */ /* 0x000fc80000000008 */
[----:B------:R-:W-:-:S04]  /*10f0*/  FFMA R8, R0, R13, RZ ;  /* 0x0000000d00087223 */ /* 0x000fc800000000ff */
[----:B------:R-:W-:-:S04]  /*1100*/  FFMA R11, R9, R8, R0 ;  /* 0x00000008090b7223 */ /* 0x000fc80000000000 */
[----:B------:R-:W-:-:S04]  /*1110*/  FFMA R8, R13, R11, R8 ;  /* 0x0000000b0d087223 */ /* 0x000fc80000000008 */
[----:B------:R-:W-:-:S04]  /*1120*/  FFMA R9, R9, R8, R0 ;  /* 0x0000000809097223 */ /* 0x000fc80000000000 */
[----:B------:R-:W-:-:S05]  /*1130*/  FFMA R0, R13, R9, R8 ;  /* 0x000000090d007223 */ /* 0x000fca0000000008 */
[----:B------:R-:W-:-:S04]  /*1140*/  SHF.R.U32.HI R3, RZ, 0x17, R0 ;  /* 0x00000017ff037819 */ /* 0x000fc80000011600 */
[----:B------:R-:W-:-:S05]  /*1150*/  LOP3.LUT R3, R3, 0xff, RZ, 0xc0, !PT ;  /* 0x000000ff03037812 */ /* 0x000fca00078ec0ff */
[----:B------:R-:W-:-:S04]  /*1160*/  IMAD.IADD R11, R3, 0x1, R6 ;  /* 0x00000001030b7824 */ /* 0x000fc800078e0206 */
[----:B------:R-:W-:-:S05]  /*1170*/  VIADD R3, R11, 0xffffffff ;  /* 0xffffffff0b037836 */ /* 0x000fca0000000000 */
[----:B------:R-:W-:-:S13]  /*1180*/  ISETP.GE.U32.AND P0, PT, R3, 0xfe, PT ;  /* 0x000000fe0300780c */ /* 0x000fda0003f06070 */
[----:B------:R-:W-:Y:S05]  /*1190*/  @!P0 BRA `(.L_x_17) ;  /* 0x0000000000808947 */ /* 0x000fea0003800000 */
[----:B------:R-:W-:-:S13]  /*11a0*/  ISETP.GT.AND P0, PT, R11, 0xfe, PT ;  /* 0x000000fe0b00780c */ /* 0x000fda0003f04270 */
[----:B------:R-:W-:Y:S05]  /*11b0*/  @P0 BRA `(.L_x_18) ;  /* 0x00000000006c0947 */ /* 0x000fea0003800000 */
[----:B------:R-:W-:-:S13]  /*11c0*/  ISETP.GE.AND P0, PT, R11, 0x1, PT ;  /* 0x000000010b00780c */ /* 0x000fda0003f06270 */
[----:B------:R-:W-:Y:S05]  /*11d0*/  @P0 BRA `(.L_x_19) ;  /* 0x0000000000740947 */ /* 0x000fea0003800000 */
[----:B------:R-:W-:Y:S02]  /*11e0*/  ISETP.GE.AND P0, PT, R11, -0x18, PT ;  /* 0xffffffe80b00780c */ /* 0x000fe40003f06270 */
[----:B------:R-:W-:-:S11]  /*11f0*/  LOP3.LUT R0, R0, 0x80000000, RZ, 0xc0, !PT ;  /* 0x8000000000007812 */ /* 0x000fd600078ec0ff */
[----:B------:R-:W-:Y:S05]  /*1200*/  @!P0 BRA `(.L_x_19) ;  /* 0x0000000000688947 */ /* 0x000fea0003800000 */
[CCC-:B------:R-:W-:Y:S01]  /*1210*/  FFMA.RZ R3, R13.reuse, R9.reuse, R8.reuse ;  /* 0x000000090d037223 */ /* 0x1c0fe2000000c008 */
[-CC-:B------:R-:W-:Y:S01]  /*1220*/  FFMA.RM R6, R13, R9.reuse, R8.reuse ;  /* 0x000000090d067223 */ /* 0x180fe20000004008 */
[C---:B------:R-:W-:Y:S02]  /*1230*/  ISETP.NE.AND P2, PT, R11.reuse, RZ, PT ;  /* 0x000000ff0b00720c */ /* 0x040fe40003f45270 */
[----:B------:R-:W-:Y:S02]  /*1240*/  ISETP.NE.AND P1, PT, R11, RZ, PT ;  /* 0x000000ff0b00720c */ /* 0x000fe40003f25270 */
[----:B------:R-:W-:Y:S01]  /*1250*/  LOP3.LUT R5, R3, 0x7fffff, RZ, 0xc0, !PT ;  /* 0x007fffff03057812 */ /* 0x000fe200078ec0ff */
[----:B------:R-:W-:Y:S01]  /*1260*/  FFMA.RP R3, R13, R9, R8 ;  /* 0x000000090d037223 */ /* 0x000fe20000008008 */
[----:B------:R-:W-:Y:S02]  /*1270*/  VIADD R8, R11, 0x20 ;  /* 0x000000200b087836 */ /* 0x000fe40000000000 */
[----:B------:R-:W-:Y:S01]  /*1280*/  LOP3.LUT R5, R5, 0x800000, RZ, 0xfc, !PT ;  /* 0x0080000005057812 */ /* 0x000fe200078efcff */
[----:B------:R-:W-:Y:S01]  /*1290*/  IMAD.MOV R9, RZ, RZ, -R11 ;  /* 0x000000ffff097224 */ /* 0x000fe200078e0a0b */
[----:B------:R-:W-:-:S02]  /*12a0*/  FSETP.NEU.FTZ.AND P0, PT, R3, R6, PT ;  /* 0x000000060300720b */ /* 0x000fc40003f1d000 */
[----:B------:R-:W-:Y:S02]  /*12b0*/  SHF.L.U32 R8, R5, R8, RZ ;  /* 0x0000000805087219 */ /* 0x000fe400000006ff */
[----:B------:R-:W-:Y:S02]  /*12c0*/  SEL R6, R9, RZ, P2 ;  /* 0x000000ff09067207 */ /* 0x000fe40001000000 */
[----:B------:R-:W-:Y:S02]  /*12d0*/  ISETP.NE.AND P1, PT, R8, RZ, P1 ;  /* 0x000000ff0800720c */ /* 0x000fe40000f25270 */
[----:B------:R-:W-:Y:S02]  /*12e0*/  SHF.R.U32.HI R6, RZ, R6, R5 ;  /* 0x00000006ff067219 */ /* 0x000fe40000011605 */
[----:B------:R-:W-:Y:S02]  /*12f0*/  PLOP3.LUT P0, PT, P0, P1, PT, 0xf8, 0x8f ;  /* 0x00000000008f781c */ /* 0x000fe40000703f70 */
[----:B------:R-:W-:-:S02]  /*1300*/  SHF.R.U32.HI R8, RZ, 0x1, R6 ;  /* 0x00000001ff087819 */ /* 0x000fc40000011606 */
[----:B------:R-:W-:-:S04]  /*1310*/  SEL R3, RZ, 0x1, !P0 ;  /* 0x00000001ff037807 */ /* 0x000fc80004000000 */
[----:B------:R-:W-:-:S04]  /*1320*/  LOP3.LUT R3, R3, 0x1, R8, 0xf8, !PT ;  /* 0x0000000103037812 */ /* 0x000fc800078ef808 */
[----:B------:R-:W-:-:S05]  /*1330*/  LOP3.LUT R3, R3, R6, RZ, 0xc0, !PT ;  /* 0x0000000603037212 */ /* 0x000fca00078ec0ff */
[----:B------:R-:W-:-:S05]  /*1340*/  IMAD.IADD R3, R8, 0x1, R3 ;  /* 0x0000000108037824 */ /* 0x000fca00078e0203 */
[----:B------:R-:W-:Y:S01]  /*1350*/  LOP3.LUT R0, R3, R0, RZ, 0xfc, !PT ;  /* 0x0000000003007212 */ /* 0x000fe200078efcff */
[----:B------:R-:W-:Y:S06]  /*1360*/  BRA `(.L_x_19) ;  /* 0x0000000000107947 */ /* 0x000fec0003800000 */
.L_x_18:
[----:B------:R-:W-:-:S04]  /*1370*/  LOP3.LUT R0, R0, 0x80000000, RZ, 0xc0, !PT ;  /* 0x8000000000007812 */ /* 0x000fc800078ec0ff */
[----:B------:R-:W-:Y:S01]  /*1380*/  LOP3.LUT R0, R0, 0x7f800000, RZ, 0xfc, !PT ;  /* 0x7f80000000007812 */ /* 0x000fe200078efcff */
[----:B------:R-:W-:Y:S06]  /*1390*/  BRA `(.L_x_19) ;  /* 0x0000000000047947 */ /* 0x000fec0003800000 */
.L_x_17:
[----:B------:R-:W-:-:S07]  /*13a0*/  IMAD R0, R6, 0x800000, R0 ;  /* 0x0080000006007824 */ /* 0x000fce00078e0200 */
.L_x_19:
[----:B------:R-:W-:Y:S05]  /*13b0*/  BSYNC.RECONVERGENT B2 ;  /* 0x0000000000027941 */ /* 0x000fea0003800200 */
.L_x_16:
[----:B------:R-:W-:Y:S05]  /*13c0*/  BRA `(.L_x_20) ;  /* 0x0000000000207947 */ /* 0x000fea0003800000 */
.L_x_15:
[----:B------:R-:W-:-:S04]  /*13d0*/  LOP3.LUT R0, R3, 0x80000000, R0, 0x48, !PT ;  /* 0x8000000003007812 */ /* 0x000fc800078e4800 */
[----:B------:R-:W-:Y:S01]  /*13e0*/  LOP3.LUT R0, R0, 0x7f800000, RZ, 0xfc, !PT ;  /* 0x7f80000000007812 */ /* 0x000fe200078efcff */
[----:B------:R-:W-:Y:S06]  /*13f0*/  BRA `(.L_x_20) ;  /* 0x0000000000147947 */ /* 0x000fec0003800000 */
.L_x_14:
[----:B------:R-:W-:Y:S01]  /*1400*/  LOP3.LUT R0, R3, 0x80000000, R0, 0x48, !PT ;  /* 0x8000000003007812 */ /* 0x000fe200078e4800 */
[----:B------:R-:W-:Y:S06]  /*1410*/  BRA `(.L_x_20) ;  /* 0x00000000000c7947 */ /* 0x000fec0003800000 */
.L_x_13:
[----:B------:R-:W0:Y:S01]  /*1420*/  MUFU.RSQ R0, -QNAN ;  /* 0xffc0000000007908 */ /* 0x000e220000001400 */
[----:B------:R-:W-:Y:S05]  /*1430*/  BRA `(.L_x_20) ;  /* 0x0000000000047947 */ /* 0x000fea0003800000 */
.L_x_12:
[----:B------:R-:W-:-:S07]  /*1440*/  FADD.FTZ R0, R0, R3 ;  /* 0x0000000300007221 */ /* 0x000fce0000010000 */
.L_x_20:
[----:B------:R-:W-:Y:S05]  /*1450*/  BSYNC.RECONVERGENT B1 ;  /* 0x0000000000017941 */ /* 0x000fea0003800200 */
.L_x_10:
[----:B------:R-:W-:-:S04]  /*1460*/  IMAD.MOV.U32 R5, RZ, RZ, 0x0 ;  /* 0x00000000ff057424 */ /* 0x000fc800078e00ff */
[----:B0-----:R-:W-:Y:S05]  /*1470*/  RET.REL.NODEC R4 `(_Z16sinWaveVboKernelP6float4jjf) ;  /* 0xffffffe804e07950 */ /* 0x001fea0003c3ffff */
.L_x_21:
[----:B------:R-:W-:-:S00]  /*1480*/  BRA `(.L_x_21) ;  /* 0xfffffffc00fc7947 */ /* 0x000fc0000383ffff */
[----:B------:R-:W-:-:S00]  /*1490*/  NOP ;  /* 0x0000000000007918 */ /* 0x000fc00000000000 */
        /* <DEDUP_REMOVED lines=14> */
.L_x_22:


//--------------------- .nv.global.init           --------------------------
	.section	.nv.global.init,"aw",@progbits
	.align	4
.nv.global.init:
	.type		__cudart_i2opi_f,@object
	.size		__cudart_i2opi_f,(.L_0 - __cudart_i2opi_f)
__cudart_i2opi_f:
        /*0000*/ 	.byte	0x41, 0x90, 0x43, 0x3c, 0x99, 0x95, 0x62, 0xdb, 0xc0, 0xdd, 0x34, 0xf5, 0xd1, 0x57, 0x27, 0xfc
        /*0010*/ 	.byte	0x29, 0x15, 0x44, 0x4e, 0x6e, 0x83, 0xf9, 0xa2
.L_0:


//--------------------- .nv.shared.reserved.0     --------------------------
	.section	.nv.shared.reserved.0,"aw",@nobits
	.weak		__nv_reservedSMEM_offset_0_alias
	.size		__nv_reservedSMEM_offset_0_alias, 0, 64
	.other		__nv_reservedSMEM_offset_0_alias,@"STO_CUDA_RESERVED_SHARED STV_DEFAULT"
__nv_reservedSMEM_offset_0_alias:
	.zero		0
	.zero		64


//--------------------- .nv.constant0._Z16sinWaveVboKernelP6float4jjf --------------------------
	.section	.nv.constant0._Z16sinWaveVboKernelP6float4jjf,"a",@progbits
	.sectionflags	@""
	.align	4
.nv.constant0._Z16sinWaveVboKernelP6float4jjf:
	.zero		916


//--------------------- SYMBOLS --------------------------

	.type		.nv.reservedSmem.offset0,@object
	.size		.nv.reservedSmem.offset0,0x4
